	.headerflags	@"EF_CUDA_TEXMODE_UNIFIED EF_CUDA_64BIT_ADDRESS EF_CUDA_ACCELERATORS EF_CUDA_SM90 EF_CUDA_VIRTUAL_SM(EF_CUDA_SM90)"
	.elftype	@"ET_EXEC"


//--------------------- .nv.info                  --------------------------
	.section	.nv.info,"",@"SHT_CUDA_INFO"
	.align	4


	//----- nvinfo : EIATTR_REGCOUNT
	.align		4
        /*0000*/ 	.byte	0x04, 0x2f
        /*0002*/ 	.short	(.L_1 - .L_0)
	.align		4
.L_0:
        /*0004*/ 	.word	index@(triton_per_fused_std_9)
        /*0008*/ 	.word	0x00000010


	//----- nvinfo : EIATTR_MIN_STACK_SIZE
	.align		4
.L_1:
        /*000c*/ 	.byte	0x04, 0x12
        /*000e*/ 	.short	(.L_3 - .L_2)
	.align		4
.L_2:
        /*0010*/ 	.word	index@(triton_per_fused_std_9)
        /*0014*/ 	.word	0x00000000


	//----- nvinfo : EIATTR_FRAME_SIZE
	.align		4
.L_3:
        /*0018*/ 	.byte	0x04, 0x11
        /*001a*/ 	.short	(.L_5 - .L_4)
	.align		4
.L_4:
        /*001c*/ 	.word	index@(triton_per_fused_std_9)
        /*0020*/ 	.word	0x00000000


	//----- nvinfo : EIATTR_MIN_STACK_SIZE
	.align		4
.L_5:
        /*0024*/ 	.byte	0x04, 0x12
        /*0026*/ 	.short	(.L_7 - .L_6)
	.align		4
.L_6:
        /*0028*/ 	.word	index@(triton_per_fused_std_9)
        /*002c*/ 	.word	0x00000000
.L_7:


//--------------------- .nv.info.triton_per_fused_std_9 --------------------------
	.section	.nv.info.triton_per_fused_std_9,"",@"SHT_CUDA_INFO"
	.sectionflags	@""
	.align	4


	//----- nvinfo : EIATTR_CUDA_API_VERSION
	.align		4
        /*0000*/ 	.byte	0x04, 0x37
        /*0002*/ 	.short	(.L_9 - .L_8)
.L_8:
        /*0004*/ 	.word	0x0000007c


	//----- nvinfo : EIATTR_KPARAM_INFO
	.align		4
.L_9:
        /*0008*/ 	.byte	0x04, 0x17
        /*000a*/ 	.short	(.L_11 - .L_10)
.L_10:
        /*000c*/ 	.word	0x00000000
        /*0010*/ 	.short	0x0005
        /*0012*/ 	.short	0x0024
        /*0014*/ 	.byte	0x00, 0xf0, 0x11, 0x00


	//----- nvinfo : EIATTR_KPARAM_INFO
	.align		4
.L_11:
        /*0018*/ 	.byte	0x04, 0x17
        /*001a*/ 	.short	(.L_13 - .L_12)
.L_12:
        /*001c*/ 	.word	0x00000000
        /*0020*/ 	.short	0x0004
        /*0022*/ 	.short	0x0020
        /*0024*/ 	.byte	0x00, 0xf0, 0x11, 0x00


	//----- nvinfo : EIATTR_KPARAM_INFO
	.align		4
.L_13:
        /*0028*/ 	.byte	0x04, 0x17
        /*002a*/ 	.short	(.L_15 - .L_14)
.L_14:
        /*002c*/ 	.word	0x00000000
        /*0030*/ 	.short	0x0003
        /*0032*/ 	.short	0x0018
        /*0034*/ 	.byte	0x00, 0xf4, 0x21, 0x00


	//----- nvinfo : EIATTR_KPARAM_INFO
	.align		4
.L_15:
        /*0038*/ 	.byte	0x04, 0x17
        /*003a*/ 	.short	(.L_17 - .L_16)
.L_16:
        /*003c*/ 	.word	0x00000000
        /*0040*/ 	.short	0x0002
        /*0042*/ 	.short	0x0010
        /*0044*/ 	.byte	0x00, 0xf4, 0x21, 0x00


	//----- nvinfo : EIATTR_KPARAM_INFO
	.align		4
.L_17:
        /*0048*/ 	.byte	0x04, 0x17
        /*004a*/ 	.short	(.L_19 - .L_18)
.L_18:
        /*004c*/ 	.word	0x00000000
        /*0050*/ 	.short	0x0001
        /*0052*/ 	.short	0x0008
        /*0054*/ 	.byte	0x00, 0xf4, 0x21, 0x00


	//----- nvinfo : EIATTR_KPARAM_INFO
	.align		4
.L_19:
        /*0058*/ 	.byte	0x04, 0x17
        /*005a*/ 	.short	(.L_21 - .L_20)
.L_20:
        /*005c*/ 	.word	0x00000000
        /*0060*/ 	.short	0x0000
        /*0062*/ 	.short	0x0000
        /*0064*/ 	.byte	0x00, 0xf4, 0x21, 0x00


	//----- nvinfo : EIATTR_SPARSE_MMA_MASK
	.align		4
.L_21:
        /*0068*/ 	.byte	0x03, 0x50
        /*006a*/ 	.short	0x0000


	//----- nvinfo : EIATTR_MAXREG_COUNT
	.align		4
        /*006c*/ 	.byte	0x03, 0x1b
        /*006e*/ 	.short	0x00ff


	//----- nvinfo : EIATTR_COOP_GROUP_MASK_REGIDS
	.align		4
        /*0070*/ 	.byte	0x04, 0x29
        /*0072*/ 	.short	(.L_23 - .L_22)


	//   ....[0]....
.L_22:
        /*0074*/ 	.word	0xffffffff


	//   ....[1]....
        /*0078*/ 	.word	0xffffffff


	//   ....[2]....
        /*007c*/ 	.word	0xffffffff


	//----- nvinfo : EIATTR_COOP_GROUP_INSTR_OFFSETS
	.align		4
.L_23:
        /*0080*/ 	.byte	0x04, 0x28
        /*0082*/ 	.short	(.L_25 - .L_24)


	//   ....[0]....
.L_24:
        /*0084*/ 	.word	0x00000170


	//   ....[1]....
        /*0088*/ 	.word	0x000001b0


	//   ....[2]....
        /*008c*/ 	.word	0x000001e0


	//----- nvinfo : EIATTR_EXIT_INSTR_OFFSETS
	.align		4
.L_25:
        /*0090*/ 	.byte	0x04, 0x1c
        /*0092*/ 	.short	(.L_27 - .L_26)


	//   ....[0]....
.L_26:
        /*0094*/ 	.word	0x00000300


	//   ....[1]....
        /*0098*/ 	.word	0x00000320


	//----- nvinfo : EIATTR_REQNTID
	.align		4
.L_27:
        /*009c*/ 	.byte	0x04, 0x10
        /*009e*/ 	.short	(.L_29 - .L_28)
.L_28:
        /*00a0*/ 	.word	0x00000040
        /*00a4*/ 	.word	0x00000001
        /*00a8*/ 	.word	0x00000001


	//----- nvinfo : EIATTR_CBANK_PARAM_SIZE
	.align		4
.L_29:
        /*00ac*/ 	.byte	0x03, 0x19
        /*00ae*/ 	.short	0x0028


	//----- nvinfo : EIATTR_PARAM_CBANK
	.align		4
        /*00b0*/ 	.byte	0x04, 0x0a
        /*00b2*/ 	.short	(.L_31 - .L_30)
	.align		4
.L_30:
        /*00b4*/ 	.word	index@(.nv.constant0.triton_per_fused_std_9)
        /*00b8*/ 	.short	0x0210
        /*00ba*/ 	.short	0x0028


	//----- nvinfo : EIATTR_SW_WAR
	.align		4
.L_31:
        /*00bc*/ 	.byte	0x04, 0x36
        /*00be*/ 	.short	(.L_33 - .L_32)
.L_32:
        /*00c0*/ 	.word	0x00000008
.L_33:


//--------------------- .nv.callgraph             --------------------------
	.section	.nv.callgraph,"",@"SHT_CUDA_CALLGRAPH"
	.align	4
	.sectionentsize	8
	.align		4
        /*0000*/ 	.word	0x00000000
	.align		4
        /*0004*/ 	.word	0xffffffff
	.align		4
        /*0008*/ 	.word	0x00000000
	.align		4
        /*000c*/ 	.word	0xfffffffe
	.align		4
        /*0010*/ 	.word	0x00000000
	.align		4
        /*0014*/ 	.word	0xfffffffd
	.align		4
        /*0018*/ 	.word	0x00000000
	.align		4
        /*001c*/ 	.word	0xfffffffc


//--------------------- .text.triton_per_fused_std_9 --------------------------
	.section	.text.triton_per_fused_std_9,"ax",@progbits
	.align	128
        .global         triton_per_fused_std_9
        .type           triton_per_fused_std_9,@function
        .size           triton_per_fused_std_9,(.L_x_1 - triton_per_fused_std_9)
        .other          triton_per_fused_std_9,@"STO_CUDA_ENTRY STV_DEFAULT"
triton_per_fused_std_9:
.text.triton_per_fused_std_9:
[----:B------:R-:W0:Y:S02]  /*0000*/  LDC R1, c[0x0][0x28] ;  /* 0x00000a00ff017b82 */ /* 0x000e240000000800 */
[----:B------:R-:W1:Y:S01]  /*0010*/  S2R R13, SR_TID.X ;  /* 0x00000000000d7919 */ /* 0x000e620000002100 */
[----:B------:R-:W2:Y:S01]  /*0020*/  LDC.64 R6, c[0x0][0x220] ;  /* 0x00008800ff067b82 */ /* 0x000ea20000000a00 */
[----:B------:R-:W-:Y:S01]  /*0030*/  HFMA2.MMA R10, -RZ, RZ, 0, 0 ;  /* 0x00000000ff0a7435 */ /* 0x000fe200000001ff */
[----:B------:R-:W-:Y:S01]  /*0040*/  ULDC.64 UR4, c[0x0][0x208] ;  /* 0x0000820000047ab9 */ /* 0x000fe20000000a00 */
[----:B------:R-:W3:Y:S05]  /*0050*/  S2R R0, SR_CTAID.X ;  /* 0x0000000000007919 */ /* 0x000eea0000002500 */
[----:B------:R-:W4:Y:S01]  /*0060*/  LDC.64 R4, c[0x0][0x218] ;  /* 0x00008600ff047b82 */ /* 0x000f220000000a00 */
[----:B-1----:R-:W-:-:S02]  /*0070*/  LOP3.LUT R3, R13, 0x1, RZ, 0xc0, !PT ;  /* 0x000000010d037812 */ /* 0x002fc400078ec0ff */
[C---:B---3--:R-:W-:Y:S02]  /*0080*/  ISETP.GE.AND P1, PT, R0.reuse, 0x4, PT ;  /* 0x000000040000780c */ /* 0x048fe40003f26270 */
[----:B------:R-:W-:-:S03]  /*0090*/  LEA R9, R0, R3, 0x1 ;  /* 0x0000000300097211 */ /* 0x000fc600078e08ff */
[----:B------:R-:W1:Y:S02]  /*00a0*/  LDC.64 R2, c[0x0][0x210] ;  /* 0x00008400ff027b82 */ /* 0x000e640000000a00 */
[----:B--2---:R-:W-:-:S06]  /*00b0*/  IMAD.WIDE R6, R9, 0x4, R6 ;  /* 0x0000000409067825 */ /* 0x004fcc00078e0206 */
[----:B------:R-:W2:Y:S01]  /*00c0*/  @!P1 LDG.E R10, desc[UR4][R6.64] ;  /* 0x00000004060a9981 */ /* 0x000ea2000c1e1900 */
[----:B----4-:R-:W-:Y:S01]  /*00d0*/  IMAD.WIDE R4, R9, 0x4, R4 ;  /* 0x0000000409047825 */ /* 0x010fe200078e0204 */
[----:B------:R-:W-:-:S03]  /*00e0*/  MOV R8, RZ ;  /* 0x000000ff00087202 */ /* 0x000fc60000000f00 */
[----:B-1----:R-:W-:Y:S01]  /*00f0*/  IMAD.WIDE R2, R9, 0x4, R2 ;  /* 0x0000000409027825 */ /* 0x002fe200078e0202 */
[----:B------:R-:W-:-:S04]  /*0100*/  HFMA2.MMA R9, -RZ, RZ, 0, 0 ;  /* 0x00000000ff097435 */ /* 0x000fc800000001ff */
[----:B------:R1:W3:Y:S06]  /*0110*/  @!P1 LDG.E R8, desc[UR4][R2.64] ;  /* 0x0000000402089981 */ /* 0x0002ec000c1e1900 */
[----:B------:R-:W4:Y:S01]  /*0120*/  @!P1 LDG.E R9, desc[UR4][R4.64] ;  /* 0x0000000404099981 */ /* 0x000f22000c1e1900 */
[----:B-1----:R-:W1:Y:S02]  /*0130*/  LDC.64 R2, c[0x0][0x228] ;  /* 0x00008a00ff027b82 */ /* 0x002e640000000a00 */
[----:B-1----:R-:W-:Y:S01]  /*0140*/  IMAD.WIDE R2, R0, 0x4, R2 ;  /* 0x0000000400027825 */ /* 0x002fe200078e0202 */
[----:B--2---:R-:W-:-:S04]  /*0150*/  SEL R10, R10, RZ, !P1 ;  /* 0x000000ff0a0a7207 */ /* 0x004fc80004800000 */
[----:B------:R-:W-:-:S05]  /*0160*/  FSEL R10, R10, RZ, !P1 ;  /* 0x000000ff0a0a7208 */ /* 0x000fca0004800000 */
[----:B------:R-:W1:Y:S01]  /*0170*/  SHFL.BFLY PT, R11, R10, 0x1, 0x1f ;  /* 0x0c201f000a0b7f89 */ /* 0x000e6200000e0000 */
[----:B---3--:R-:W-:-:S04]  /*0180*/  SEL R6, R8, RZ, !P1 ;  /* 0x000000ff08067207 */ /* 0x008fc80004800000 */
[----:B------:R-:W-:Y:S02]  /*0190*/  FSEL R6, R6, RZ, !P1 ;  /* 0x000000ff06067208 */ /* 0x000fe40004800000 */
[----:B----4-:R-:W-:-:S03]  /*01a0*/  SEL R9, R9, RZ, !P1 ;  /* 0x000000ff09097207 */ /* 0x010fc60004800000 */
[----:B------:R-:W2:Y:S01]  /*01b0*/  SHFL.BFLY PT, R7, R6, 0x1, 0x1f ;  /* 0x0c201f0006077f89 */ /* 0x000ea200000e0000 */
[----:B------:R-:W-:Y:S01]  /*01c0*/  FSEL R4, R9, RZ, !P1 ;  /* 0x000000ff09047208 */ /* 0x000fe20004800000 */
[----:B-1----:R-:W-:-:S04]  /*01d0*/  FADD R12, R10, R11 ;  /* 0x0000000b0a0c7221 */ /* 0x002fc80000000000 */
[----:B------:R-:W1:Y:S01]  /*01e0*/  SHFL.BFLY PT, R5, R4, 0x1, 0x1f ;  /* 0x0c201f0004057f89 */ /* 0x000e6200000e0000 */
[C---:B------:R-:W-:Y:S02]  /*01f0*/  FSETP.GT.AND P0, PT, |R12|.reuse, 8.50705917302346158658e+37, PT ;  /* 0x7e8000000c00780b */ /* 0x040fe40003f04200 */
[C---:B------:R-:W-:Y:S02]  /*0200*/  FSETP.GEU.AND P2, PT, |R12|.reuse, 1.175494350822287508e-38, PT ;  /* 0x008000000c00780b */ /* 0x040fe40003f4e200 */
[----:B------:R-:W-:-:S09]  /*0210*/  FSETP.NEU.AND P1, PT, R12, RZ, PT ;  /* 0x000000ff0c00720b */ /* 0x000fd20003f2d000 */
[----:B------:R-:W-:Y:S01]  /*0220*/  @P0 FMUL R12, R12, 0.25 ;  /* 0x3e8000000c0c0820 */ /* 0x000fe20000400000 */
[----:B------:R-:W-:Y:S01]  /*0230*/  @P0 FMUL R11, R11, 0.25 ;  /* 0x3e8000000b0b0820 */ /* 0x000fe20000400000 */
[----:B------:R-:W-:Y:S01]  /*0240*/  LOP3.LUT P0, RZ, R13, 0x3f, RZ, 0xc0, !PT ;  /* 0x0000003f0dff7812 */ /* 0x000fe2000780c0ff */
[----:B--2---:R-:W-:Y:S01]  /*0250*/  FADD R7, -R6, R7 ;  /* 0x0000000706077221 */ /* 0x004fe20000000100 */
[----:B------:R-:W-:Y:S01]  /*0260*/  @!P2 FMUL R12, R12, 16777216 ;  /* 0x4b8000000c0ca820 */ /* 0x000fe20000400000 */
[----:B------:R-:W-:Y:S01]  /*0270*/  @!P2 FMUL R11, R11, 16777216 ;  /* 0x4b8000000b0ba820 */ /* 0x000fe20000400000 */
[----:B------:R-:W-:Y:S01]  /*0280*/  ISETP.LT.AND P0, PT, R0, 0x4, !P0 ;  /* 0x000000040000780c */ /* 0x000fe20004701270 */
[----:B------:R-:W-:Y:S01]  /*0290*/  FMUL R7, R7, R7 ;  /* 0x0000000707077220 */ /* 0x000fe20000400000 */
[----:B-1----:R-:W-:Y:S02]  /*02a0*/  FADD R4, R4, R5 ;  /* 0x0000000504047221 */ /* 0x002fe40000000000 */
[----:B------:R-:W1:Y:S01]  /*02b0*/  MUFU.RCP R12, R12 ;  /* 0x0000000c000c7308 */ /* 0x000e620000001000 */
[----:B------:R-:W-:Y:S01]  /*02c0*/  FMUL R7, R10, R7 ;  /* 0x000000070a077220 */ /* 0x000fe20000400000 */
[----:B-1----:R-:W-:-:S05]  /*02d0*/  FMUL R11, R12, R11 ;  /* 0x0000000b0c0b7220 */ /* 0x002fca0000400000 */
[----:B------:R-:W-:-:S05]  /*02e0*/  FSEL R11, R11, RZ, P1 ;  /* 0x000000ff0b0b7208 */ /* 0x000fca0000800000 */
[----:B------:R-:W-:Y:S01]  /*02f0*/  FFMA R7, R11, R7, R4 ;  /* 0x000000070b077223 */ /* 0x000fe20000000004 */
[----:B------:R-:W-:Y:S06]  /*0300*/  @!P0 EXIT ;  /* 0x000000000000894d */ /* 0x000fec0003800000 */
[----:B------:R-:W-:Y:S01]  /*0310*/  STG.E desc[UR4][R2.64], R7 ;  /* 0x0000000702007986 */ /* 0x000fe2000c101904 */
[----:B------:R-:W-:Y:S05]  /*0320*/  EXIT ;  /* 0x000000000000794d */ /* 0x000fea0003800000 */
.L_x_0:
[----:B------:R-:W-:-:S00]  /*0330*/  BRA `(.L_x_0) ;  /* 0xfffffffc00fc7947 */ /* 0x000fc0000383ffff */
[----:B------:R-:W-:-:S00]  /*0340*/  NOP ;  /* 0x0000000000007918 */ /* 0x000fc00000000000 */
        /* <DEDUP_REMOVED lines=11> */
.L_x_1:


//--------------------- .nv.constant0.triton_per_fused_std_9 --------------------------
	.section	.nv.constant0.triton_per_fused_std_9,"a",@progbits
	.sectionflags	@""
	.align	4
.nv.constant0.triton_per_fused_std_9:
	.zero		568
